//
// Generated by NVIDIA NVVM Compiler
//
// Compiler Build ID: CL-36424714
// Cuda compilation tools, release 13.0, V13.0.88
// Based on NVVM 20.0.0
//

.version 9.0
.target sm_100
.address_size 64

	// .globl	_Z18print_index_kernelv
.extern .func  (.param .b32 func_retval0) vprintf
(
	.param .b64 vprintf_param_0,
	.param .b64 vprintf_param_1
)
;
.global .align 1 .b8 $str[14] = {95, 95, 67, 85, 68, 65, 95, 65, 82, 67, 72, 95, 95};
.global .align 1 .b8 $str$1[6] = {102, 105, 110, 97, 108};

.visible .entry _Z18print_index_kernelv()
{
	.reg .pred 	%p<2>;
	.reg .b32 	%r<7>;
	.reg .b64 	%rd<5>;

	mov.u32 	%r1, %tid.x;
	and.b32  	%r2, %r1, 15;
	setp.ne.s32 	%p1, %r2, 0;
	@%p1 bra 	$L__BB0_2;
	mov.u64 	%rd1, $str;
	cvta.global.u64 	%rd2, %rd1;
	{ // callseq 0, 0
	.param .b64 param0;
	st.param.b64 	[param0], %rd2;
	.param .b64 param1;
	st.param.b64 	[param1], 0;
	.param .b32 retval0;
	call.uni (retval0), 
	vprintf, 
	(
	param0, 
	param1
	);
	ld.param.b32 	%r3, [retval0];
	} // callseq 0
$L__BB0_2:
	mov.u64 	%rd3, $str$1;
	cvta.global.u64 	%rd4, %rd3;
	{ // callseq 1, 0
	.param .b64 param0;
	st.param.b64 	[param0], %rd4;
	.param .b64 param1;
	st.param.b64 	[param1], 0;
	.param .b32 retval0;
	call.uni (retval0), 
	vprintf, 
	(
	param0, 
	param1
	);
	ld.param.b32 	%r5, [retval0];
	} // callseq 1
	ret;

}


// ===== COMPILED SASS (sm_100) =====

	.target	sm_100

	.elftype	@"ET_EXEC"


//--------------------- .note.nv.tkinfo           --------------------------
	.section	.note.nv.tkinfo,"",@"SHT_NOTE"
	.sectionflags	@"SHF_NOTE_NV_TKINFO"
	.tkinfo
        /*0018*/ 	.word	0x00000002
        /*0030*/ 	.string	""
        /*0030*/ 	.string	"ptxas"
        /*0030*/ 	.string	"Cuda compilation tools, release 13.0, V13.0.88"
        /*0030*/ 	.string	"Build cuda_13.0.r13.0/compiler.36424714_0"
        /*0030*/ 	.string	"-arch sm_100 -m 64 "



//--------------------- .note.nv.cuinfo           --------------------------
	.section	.note.nv.cuinfo,"",@"SHT_NOTE"
	.sectionflags	@"SHF_NOTE_NV_CUINFO"
        /*0018*/ 	.short	0x0002
        /*001a*/ 	.short	0x0064
        /*001c*/ 	.short	0x0082
	.zero		2


//--------------------- .nv.info                  --------------------------
	.section	.nv.info,"",@"SHT_CUDA_INFO"
	.align	4


	//----- nvinfo : EIATTR_REGCOUNT
	.align		4
        /*0000*/ 	.byte	0x04, 0x2f
        /*0002*/ 	.short	(.L_3 - .L_2)
	.align		4
.L_2:
        /*0004*/ 	.word	index@(_Z18print_index_kernelv)
        /*0008*/ 	.word	0x00000018


	//----- nvinfo : EIATTR_FRAME_SIZE
	.align		4
.L_3:
        /*000c*/ 	.byte	0x04, 0x11
        /*000e*/ 	.short	(.L_5 - .L_4)
	.align		4
.L_4:
        /*0010*/ 	.word	index@(_Z18print_index_kernelv)
        /*0014*/ 	.word	0x00000000


	//----- nvinfo : EIATTR_MIN_STACK_SIZE
	.align		4
.L_5:
        /*0018*/ 	.byte	0x04, 0x12
        /*001a*/ 	.short	(.L_7 - .L_6)
	.align		4
.L_6:
        /*001c*/ 	.word	index@(_Z18print_index_kernelv)
        /*0020*/ 	.word	0x00000000
.L_7:


//--------------------- .nv.compat                --------------------------
	.section	.nv.compat,"",@"SHT_CUDA_COMPAT_INFO"
	.align	4
        /*0000*/ 	.byte	0x02, 0x09, 0x00, 0x00, 0x02, 0x02, 0x01, 0x00, 0x02, 0x05, 0x05, 0x00, 0x03, 0x07, 0x01, 0x01
        /*0010*/ 	.byte	0x02, 0x03, 0x00, 0x00, 0x02, 0x06, 0x01, 0x00, 0x04, 0x0b, 0x08, 0x00, 0x09, 0x00, 0x00, 0x00
        /*0020*/ 	.byte	0x00, 0x00, 0x00, 0x00


//--------------------- .nv.info._Z18print_index_kernelv --------------------------
	.section	.nv.info._Z18print_index_kernelv,"",@"SHT_CUDA_INFO"
	.sectionflags	@""
	.align	4


	//----- nvinfo : EIATTR_CUDA_API_VERSION
	.align		4
        /*0000*/ 	.byte	0x04, 0x37
        /*0002*/ 	.short	(.L_9 - .L_8)
.L_8:
        /*0004*/ 	.word	0x00000082


	//----- nvinfo : EIATTR_SPARSE_MMA_MASK
	.align		4
.L_9:
        /*0008*/ 	.byte	0x03, 0x50
        /*000a*/ 	.short	0x0000


	//----- nvinfo : EIATTR_MAXREG_COUNT
	.align		4
        /*000c*/ 	.byte	0x03, 0x1b
        /*000e*/ 	.short	0x00ff


	//----- nvinfo : EIATTR_EXTERNS
	.align		4
        /*0010*/ 	.byte	0x04, 0x0f
        /*0012*/ 	.short	(.L_11 - .L_10)


	//   ....[0]....
	.align		4
.L_10:
        /*0014*/ 	.word	index@(vprintf)


	//----- nvinfo : EIATTR_MERCURY_ISA_VERSION
	.align		4
.L_11:
        /*0018*/ 	.byte	0x03, 0x5f
        /*001a*/ 	.short	0x0101


	//----- nvinfo : EIATTR_VRC_CTA_INIT_COUNT
	.align		4
        /*001c*/ 	.byte	0x02, 0x4a
	.zero		1
	.zero		1


	//----- nvinfo : EIATTR_SYSCALL_OFFSETS
	.align		4
        /*0020*/ 	.byte	0x04, 0x46
        /*0022*/ 	.short	(.L_13 - .L_12)


	//   ....[0]....
.L_12:
        /*0024*/ 	.word	0x000000c0


	//   ....[1]....
        /*0028*/ 	.word	0x00000150


	//----- nvinfo : EIATTR_EXIT_INSTR_OFFSETS
	.align		4
.L_13:
        /*002c*/ 	.byte	0x04, 0x1c
        /*002e*/ 	.short	(.L_15 - .L_14)


	//   ....[0]....
.L_14:
        /*0030*/ 	.word	0x00000160


	//----- nvinfo : EIATTR_CRS_STACK_SIZE
	.align		4
.L_15:
        /*0034*/ 	.byte	0x04, 0x1e
        /*0036*/ 	.short	(.L_17 - .L_16)
.L_16:
        /*0038*/ 	.word	0x00000000


	//----- nvinfo : EIATTR_SW_WAR
	.align		4
.L_17:
        /*003c*/ 	.byte	0x04, 0x36
        /*003e*/ 	.short	(.L_19 - .L_18)
.L_18:
        /*0040*/ 	.word	0x00000008
.L_19:


//--------------------- .nv.callgraph             --------------------------
	.section	.nv.callgraph,"",@"SHT_CUDA_CALLGRAPH"
	.align	4
	.sectionentsize	8
	.align		4
        /*0000*/ 	.word	0x00000000
	.align		4
        /*0004*/ 	.word	0xffffffff
	.align		4
        /*0008*/ 	.word	index@(_Z18print_index_kernelv)
	.align		4
        /*000c*/ 	.word	index@(vprintf)
	.align		4
        /*0010*/ 	.word	0x00000000
	.align		4
        /*0014*/ 	.word	0xfffffffe
	.align		4
        /*0018*/ 	.word	0x00000000
	.align		4
        /*001c*/ 	.word	0xfffffffd
	.align		4
        /*0020*/ 	.word	0x00000000
	.align		4
        /*0024*/ 	.word	0xfffffffc


//--------------------- .nv.constant4             --------------------------
	.section	.nv.constant4,"a",@progbits
	.align	8
	.align		8
.nv.constant4:
        /*0000*/ 	.dword	vprintf
	.align		8
        /*0008*/ 	.dword	$str
	.align		8
        /*0010*/ 	.dword	$str$1


//--------------------- .text._Z18print_index_kernelv --------------------------
	.section	.text._Z18print_index_kernelv,"ax",@progbits
	.align	128
        .global         _Z18print_index_kernelv
        .type           _Z18print_index_kernelv,@function
        .size           _Z18print_index_kernelv,(.L_x_4 - _Z18print_index_kernelv)
        .other          _Z18print_index_kernelv,@"STO_CUDA_ENTRY STV_DEFAULT"
_Z18print_index_kernelv:
.text._Z18print_index_kernelv:
[----:B------:R-:W0:Y:S01]  /*0000*/  LDC R1, c[0x0][0x37c] ;  /* 0x0000df00ff017b82 */ /* 0x000e220000000800 */
[----:B------:R-:W1:Y:S01]  /*0010*/  S2R R0, SR_TID.X ;  /* 0x0000000000007919 */ /* 0x000e620000002100 */
[----:B------:R-:W-:Y:S01]  /*0020*/  BSSY.RECONVERGENT B6, `(.L_x_0) ;  /* 0x000000b000067945 */ /* 0x000fe20003800200 */
[----:B-1----:R-:W-:-:S13]  /*0030*/  LOP3.LUT P0, RZ, R0, 0xf, RZ, 0xc0, !PT ;  /* 0x0000000f00ff7812 */ /* 0x002fda000780c0ff */
[----:B------:R-:W-:Y:S05]  /*0040*/  @P0 BRA `(.L_x_1) ;  /* 0x0000000000200947 */ /* 0x000fea0003800000 */
[----:B------:R-:W-:Y:S01]  /*0050*/  MOV R0, 0x0 ;  /* 0x0000000000007802 */ /* 0x000fe20000000f00 */
[----:B------:R-:W1:Y:S01]  /*0060*/  LDCU.64 UR4, c[0x4][0x8] ;  /* 0x01000100ff0477ac */ /* 0x000e620008000a00 */
[----:B------:R-:W-:Y:S02]  /*0070*/  CS2R R6, SRZ ;  /* 0x0000000000067805 */ /* 0x000fe4000001ff00 */
[----:B------:R2:W3:Y:S01]  /*0080*/  LDC.64 R2, c[0x4][R0] ;  /* 0x0100000000027b82 */ /* 0x0004e20000000a00 */
[----:B-1----:R-:W-:Y:S02]  /*0090*/  IMAD.U32 R4, RZ, RZ, UR4 ;  /* 0x00000004ff047e24 */ /* 0x002fe4000f8e00ff */
[----:B--2---:R-:W-:-:S07]  /*00a0*/  IMAD.U32 R5, RZ, RZ, UR5 ;  /* 0x00000005ff057e24 */ /* 0x004fce000f8e00ff */
[----:B------:R-:W-:-:S07]  /*00b0*/  LEPC R20, `(.L_x_1) ;  /* 0x000000001014794e */ /* 0x000fce0000000000 */
[----:B0--3--:R-:W-:Y:S05]  /*00c0*/  CALL.ABS.NOINC R2 ;  /* 0x0000000002007343 */ /* 0x009fea0003c00000 */
.L_x_1:
[----:B------:R-:W-:Y:S05]  /*00d0*/  BSYNC.RECONVERGENT B6 ;  /* 0x0000000000067941 */ /* 0x000fea0003800200 */
.L_x_0:
        /* <DEDUP_REMOVED lines=8> */
.L_x_2:
[----:B------:R-:W-:Y:S05]  /*0160*/  EXIT ;  /* 0x000000000000794d */ /* 0x000fea0003800000 */
.L_x_3:
[----:B------:R-:W-:-:S00]  /*0170*/  BRA `(.L_x_3) ;  /* 0xfffffffc00fc7947 */ /* 0x000fc0000383ffff */
[----:B------:R-:W-:-:S00]  /*0180*/  NOP ;  /* 0x0000000000007918 */ /* 0x000fc00000000000 */
[----:B------:R-:W-:-:S00]  /*0190*/  NOP ;  /* 0x0000000000007918 */ /* 0x000fc00000000000 */
[----:B------:R-:W-:-:S00]  /*01a0*/  NOP ;  /* 0x0000000000007918 */ /* 0x000fc00000000000 */
[----:B------:R-:W-:-:S00]  /*01b0*/  NOP ;  /* 0x0000000000007918 */ /* 0x000fc00000000000 */
[----:B------:R-:W-:-:S00]  /*01c0*/  NOP ;  /* 0x0000000000007918 */ /* 0x000fc00000000000 */
[----:B------:R-:W-:-:S00]  /*01d0*/  NOP ;  /* 0x0000000000007918 */ /* 0x000fc00000000000 */
[----:B------:R-:W-:-:S00]  /*01e0*/  NOP ;  /* 0x0000000000007918 */ /* 0x000fc00000000000 */
[----:B------:R-:W-:-:S00]  /*01f0*/  NOP ;  /* 0x0000000000007918 */ /* 0x000fc00000000000 */
.L_x_4:


//--------------------- .nv.global.init           --------------------------
	.section	.nv.global.init,"aw",@progbits
.nv.global.init:
	.type		$str$1,@object
	.size		$str$1,($str - $str$1)
$str$1:
        /*0000*/ 	.byte	0x66, 0x69, 0x6e, 0x61, 0x6c, 0x00
	.type		$str,@object
	.size		$str,(.L_0 - $str)
$str:
        /*0006*/ 	.byte	0x5f, 0x5f, 0x43, 0x55, 0x44, 0x41, 0x5f, 0x41, 0x52, 0x43, 0x48, 0x5f, 0x5f, 0x00
.L_0:


//--------------------- .nv.shared.reserved.0     --------------------------
	.section	.nv.shared.reserved.0,"aw",@nobits
	.weak		__nv_reservedSMEM_offset_0_alias
	.size		__nv_reservedSMEM_offset_0_alias, 0, 64
	.other		__nv_reservedSMEM_offset_0_alias,@"STO_CUDA_RESERVED_SHARED STV_DEFAULT"
__nv_reservedSMEM_offset_0_alias:
	.zero		0
	.zero		64


//--------------------- .nv.constant0._Z18print_index_kernelv --------------------------
	.section	.nv.constant0._Z18print_index_kernelv,"a",@progbits
	.sectionflags	@""
	.align	4
.nv.constant0._Z18print_index_kernelv:
	.zero		896


//--------------------- SYMBOLS --------------------------

	.type		.nv.reservedSmem.offset0,@object
	.size		.nv.reservedSmem.offset0,0x4
	.type		vprintf,@function
